	.headerflags	@"EF_CUDA_TEXMODE_UNIFIED EF_CUDA_64BIT_ADDRESS EF_CUDA_ACCELERATORS EF_CUDA_SM90 EF_CUDA_VIRTUAL_SM(EF_CUDA_SM90)"
	.elftype	@"ET_EXEC"


//--------------------- .nv.info                  --------------------------
	.section	.nv.info,"",@"SHT_CUDA_INFO"
	.align	4


	//----- nvinfo : EIATTR_REGCOUNT
	.align		4
        /*0000*/ 	.byte	0x04, 0x2f
        /*0002*/ 	.short	(.L_1 - .L_0)
	.align		4
.L_0:
        /*0004*/ 	.word	index@(triton_poi_fused_avg_pool2d_36)
        /*0008*/ 	.word	0x00000020


	//----- nvinfo : EIATTR_MIN_STACK_SIZE
	.align		4
.L_1:
        /*000c*/ 	.byte	0x04, 0x12
        /*000e*/ 	.short	(.L_3 - .L_2)
	.align		4
.L_2:
        /*0010*/ 	.word	index@(triton_poi_fused_avg_pool2d_36)
        /*0014*/ 	.word	0x00000000


	//----- nvinfo : EIATTR_FRAME_SIZE
	.align		4
.L_3:
        /*0018*/ 	.byte	0x04, 0x11
        /*001a*/ 	.short	(.L_5 - .L_4)
	.align		4
.L_4:
        /*001c*/ 	.word	index@(triton_poi_fused_avg_pool2d_36)
        /*0020*/ 	.word	0x00000000


	//----- nvinfo : EIATTR_MIN_STACK_SIZE
	.align		4
.L_5:
        /*0024*/ 	.byte	0x04, 0x12
        /*0026*/ 	.short	(.L_7 - .L_6)
	.align		4
.L_6:
        /*0028*/ 	.word	index@(triton_poi_fused_avg_pool2d_36)
        /*002c*/ 	.word	0x00000000
.L_7:


//--------------------- .nv.info.triton_poi_fused_avg_pool2d_36 --------------------------
	.section	.nv.info.triton_poi_fused_avg_pool2d_36,"",@"SHT_CUDA_INFO"
	.sectionflags	@""
	.align	4


	//----- nvinfo : EIATTR_CUDA_API_VERSION
	.align		4
        /*0000*/ 	.byte	0x04, 0x37
        /*0002*/ 	.short	(.L_9 - .L_8)
.L_8:
        /*0004*/ 	.word	0x0000007c


	//----- nvinfo : EIATTR_KPARAM_INFO
	.align		4
.L_9:
        /*0008*/ 	.byte	0x04, 0x17
        /*000a*/ 	.short	(.L_11 - .L_10)
.L_10:
        /*000c*/ 	.word	0x00000000
        /*0010*/ 	.short	0x0002
        /*0012*/ 	.short	0x0010
        /*0014*/ 	.byte	0x00, 0xf0, 0x11, 0x00


	//----- nvinfo : EIATTR_KPARAM_INFO
	.align		4
.L_11:
        /*0018*/ 	.byte	0x04, 0x17
        /*001a*/ 	.short	(.L_13 - .L_12)
.L_12:
        /*001c*/ 	.word	0x00000000
        /*0020*/ 	.short	0x0001
        /*0022*/ 	.short	0x0008
        /*0024*/ 	.byte	0x00, 0xf4, 0x21, 0x00


	//----- nvinfo : EIATTR_KPARAM_INFO
	.align		4
.L_13:
        /*0028*/ 	.byte	0x04, 0x17
        /*002a*/ 	.short	(.L_15 - .L_14)
.L_14:
        /*002c*/ 	.word	0x00000000
        /*0030*/ 	.short	0x0000
        /*0032*/ 	.short	0x0000
        /*0034*/ 	.byte	0x00, 0xf4, 0x21, 0x00


	//----- nvinfo : EIATTR_SPARSE_MMA_MASK
	.align		4
.L_15:
        /*0038*/ 	.byte	0x03, 0x50
        /*003a*/ 	.short	0x0000


	//----- nvinfo : EIATTR_MAXREG_COUNT
	.align		4
        /*003c*/ 	.byte	0x03, 0x1b
        /*003e*/ 	.short	0x00ff


	//----- nvinfo : EIATTR_EXIT_INSTR_OFFSETS
	.align		4
        /*0040*/ 	.byte	0x04, 0x1c
        /*0042*/ 	.short	(.L_17 - .L_16)


	//   ....[0]....
.L_16:
        /*0044*/ 	.word	0x00000970


	//   ....[1]....
        /*0048*/ 	.word	0x00000990


	//----- nvinfo : EIATTR_REQNTID
	.align		4
.L_17:
        /*004c*/ 	.byte	0x04, 0x10
        /*004e*/ 	.short	(.L_19 - .L_18)
.L_18:
        /*0050*/ 	.word	0x00000100
        /*0054*/ 	.word	0x00000001
        /*0058*/ 	.word	0x00000001


	//----- nvinfo : EIATTR_CBANK_PARAM_SIZE
	.align		4
.L_19:
        /*005c*/ 	.byte	0x03, 0x19
        /*005e*/ 	.short	0x0014


	//----- nvinfo : EIATTR_PARAM_CBANK
	.align		4
        /*0060*/ 	.byte	0x04, 0x0a
        /*0062*/ 	.short	(.L_21 - .L_20)
	.align		4
.L_20:
        /*0064*/ 	.word	index@(.nv.constant0.triton_poi_fused_avg_pool2d_36)
        /*0068*/ 	.short	0x0210
        /*006a*/ 	.short	0x0014


	//----- nvinfo : EIATTR_SW_WAR
	.align		4
.L_21:
        /*006c*/ 	.byte	0x04, 0x36
        /*006e*/ 	.short	(.L_23 - .L_22)
.L_22:
        /*0070*/ 	.word	0x00000008
.L_23:


//--------------------- .nv.callgraph             --------------------------
	.section	.nv.callgraph,"",@"SHT_CUDA_CALLGRAPH"
	.align	4
	.sectionentsize	8
	.align		4
        /*0000*/ 	.word	0x00000000
	.align		4
        /*0004*/ 	.word	0xffffffff
	.align		4
        /*0008*/ 	.word	0x00000000
	.align		4
        /*000c*/ 	.word	0xfffffffe
	.align		4
        /*0010*/ 	.word	0x00000000
	.align		4
        /*0014*/ 	.word	0xfffffffd
	.align		4
        /*0018*/ 	.word	0x00000000
	.align		4
        /*001c*/ 	.word	0xfffffffc


//--------------------- .text.triton_poi_fused_avg_pool2d_36 --------------------------
	.section	.text.triton_poi_fused_avg_pool2d_36,"ax",@progbits
	.align	128
        .global         triton_poi_fused_avg_pool2d_36
        .type           triton_poi_fused_avg_pool2d_36,@function
        .size           triton_poi_fused_avg_pool2d_36,(.L_x_1 - triton_poi_fused_avg_pool2d_36)
        .other          triton_poi_fused_avg_pool2d_36,@"STO_CUDA_ENTRY STV_DEFAULT"
triton_poi_fused_avg_pool2d_36:
.text.triton_poi_fused_avg_pool2d_36:
[----:B------:R-:W0:Y:S02]  /*0000*/  LDC R1, c[0x0][0x28] ;  /* 0x00000a00ff017b82 */ /* 0x000e240000000800 */
[----:B------:R-:W1:Y:S01]  /*0010*/  S2R R0, SR_TID.X ;  /* 0x0000000000007919 */ /* 0x000e620000002100 */
[----:B------:R-:W-:Y:S01]  /*0020*/  IMAD.MOV.U32 R8, RZ, RZ, RZ ;  /* 0x000000ffff087224 */ /* 0x000fe200078e00ff */
[----:B------:R-:W2:Y:S01]  /*0030*/  LDC.64 R20, c[0x0][0x210] ;  /* 0x00008400ff147b82 */ /* 0x000ea20000000a00 */
[----:B------:R-:W-:Y:S01]  /*0040*/  CS2R R10, SRZ ;  /* 0x00000000000a7805 */ /* 0x000fe2000001ff00 */
[----:B------:R-:W3:Y:S01]  /*0050*/  S2R R9, SR_CTAID.X ;  /* 0x0000000000097919 */ /* 0x000ee20000002500 */
[----:B------:R-:W-:Y:S01]  /*0060*/  ULDC.64 UR4, c[0x0][0x208] ;  /* 0x0000820000047ab9 */ /* 0x000fe20000000a00 */
[----:B-1----:R-:W-:-:S05]  /*0070*/  IMAD.SHL.U32 R0, R0, 0x2, RZ ;  /* 0x0000000200007824 */ /* 0x002fca00078e00ff */
[----:B------:R-:W-:-:S05]  /*0080*/  LOP3.LUT R0, R0, 0x1fe, RZ, 0xc0, !PT ;  /* 0x000001fe00007812 */ /* 0x000fca00078ec0ff */
[----:B---3--:R-:W-:-:S04]  /*0090*/  IMAD R9, R9, 0x200, R0 ;  /* 0x0000020009097824 */ /* 0x008fc800078e0200 */
[----:B------:R-:W-:-:S04]  /*00a0*/  IMAD.HI R2, R9, 0x2aaaaaab, RZ ;  /* 0x2aaaaaab09027827 */ /* 0x000fc800078e02ff */
[----:B------:R-:W-:Y:S01]  /*00b0*/  IMAD.HI R0, R9, -0x5f5f5f5f, R8 ;  /* 0xa0a0a0a109007827 */ /* 0x000fe200078e0208 */
[----:B------:R-:W-:-:S03]  /*00c0*/  SHF.R.U32.HI R3, RZ, 0x1f, R2 ;  /* 0x0000001fff037819 */ /* 0x000fc60000011602 */
[----:B------:R-:W-:Y:S01]  /*00d0*/  VIADD R13, R9, 0xffffca00 ;  /* 0xffffca00090d7836 */ /* 0x000fe20000000000 */
[----:B------:R-:W-:Y:S02]  /*00e0*/  LEA.HI.SX32 R2, R2, R3, 0x19 ;  /* 0x0000000302027211 */ /* 0x000fe400078fcaff */
[----:B------:R-:W-:Y:S01]  /*00f0*/  SHF.R.U32.HI R3, RZ, 0x1f, R0 ;  /* 0x0000001fff037819 */ /* 0x000fe20000011600 */
[----:B--2---:R-:W-:-:S03]  /*0100*/  IMAD.WIDE R12, R13, 0x4, R20 ;  /* 0x000000040d0c7825 */ /* 0x004fc600078e0214 */
[----:B------:R-:W-:Y:S01]  /*0110*/  LEA.HI.SX32 R0, R0, R3, 0x13 ;  /* 0x0000000300007211 */ /* 0x000fe200078f9aff */
[----:B------:R-:W-:-:S04]  /*0120*/  IMAD.HI R4, R2, 0x78787879, RZ ;  /* 0x7878787902047827 */ /* 0x000fc800078e02ff */
[----:B------:R-:W-:Y:S01]  /*0130*/  IMAD.HI R3, R0, 0x78787879, RZ ;  /* 0x7878787900037827 */ /* 0x000fe200078e02ff */
[----:B------:R-:W-:-:S04]  /*0140*/  SHF.R.U32.HI R5, RZ, 0x1f, R4 ;  /* 0x0000001fff057819 */ /* 0x000fc80000011604 */
[----:B------:R-:W-:Y:S02]  /*0150*/  LEA.HI.SX32 R7, R4, R5, 0x1d ;  /* 0x0000000504077211 */ /* 0x000fe400078feaff */
[----:B------:R-:W-:-:S04]  /*0160*/  SHF.R.U32.HI R4, RZ, 0x1f, R3 ;  /* 0x0000001fff047819 */ /* 0x000fc80000011603 */
[----:B------:R-:W-:Y:S01]  /*0170*/  LEA.HI.SX32 R5, R3, R4, 0x1d ;  /* 0x0000000403057211 */ /* 0x000fe200078feaff */
[----:B------:R-:W-:-:S04]  /*0180*/  IMAD R3, R7, -0x11, R2 ;  /* 0xffffffef07037824 */ /* 0x000fc800078e0202 */
[----:B------:R-:W-:Y:S01]  /*0190*/  IMAD R6, R5, -0x11, R0 ;  /* 0xffffffef05067824 */ /* 0x000fe200078e0200 */
[C---:B------:R-:W-:Y:S01]  /*01a0*/  ISETP.GT.AND P3, PT, R3.reuse, RZ, PT ;  /* 0x000000ff0300720c */ /* 0x040fe20003f64270 */
[----:B------:R-:W-:-:S03]  /*01b0*/  VIADD R0, R3, 0x1 ;  /* 0x0000000103007836 */ /* 0x000fc60000000000 */
[----:B------:R-:W-:-:S04]  /*01c0*/  ISETP.GT.AND P4, PT, R6, RZ, P3 ;  /* 0x000000ff0600720c */ /* 0x000fc80001f84270 */
[----:B------:R-:W-:Y:S02]  /*01d0*/  ISETP.LT.AND P4, PT, R9, 0xd8c00, P4 ;  /* 0x000d8c000900780c */ /* 0x000fe40002781270 */
[----:B------:R-:W-:Y:S02]  /*01e0*/  ISETP.GT.AND P1, PT, R3, -0x1, PT ;  /* 0xffffffff0300780c */ /* 0x000fe40003f24270 */
[----:B------:R-:W-:Y:S02]  /*01f0*/  ISETP.GE.U32.AND P0, PT, R0, 0x11, PT ;  /* 0x000000110000780c */ /* 0x000fe40003f06070 */
[C---:B------:R-:W-:Y:S02]  /*0200*/  ISETP.GT.AND P1, PT, R6.reuse, RZ, P1 ;  /* 0x000000ff0600720c */ /* 0x040fe40000f24270 */
[----:B------:R-:W-:Y:S02]  /*0210*/  ISETP.GT.AND P5, PT, R6, RZ, !P0 ;  /* 0x000000ff0600720c */ /* 0x000fe400047a4270 */
[----:B------:R-:W-:-:S02]  /*0220*/  ISETP.LT.AND P2, PT, R9, 0xd8c00, P1 ;  /* 0x000d8c000900780c */ /* 0x000fc40000f41270 */
[C---:B------:R-:W-:Y:S01]  /*0230*/  ISETP.LT.AND P1, PT, R9.reuse, 0xd8c00, P5 ;  /* 0x000d8c000900780c */ /* 0x040fe20002f21270 */
[----:B------:R1:W2:Y:S01]  /*0240*/  @P4 LDG.E.64 R10, desc[UR4][R12.64] ;  /* 0x000000040c0a4981 */ /* 0x0002a2000c1e1b00 */
[C---:B------:R-:W-:Y:S01]  /*0250*/  VIADD R15, R9.reuse, 0xffffcd00 ;  /* 0xffffcd00090f7836 */ /* 0x040fe20000000000 */
[----:B------:R-:W-:Y:S01]  /*0260*/  CS2R R4, SRZ ;  /* 0x0000000000047805 */ /* 0x000fe2000001ff00 */
[----:B------:R-:W-:Y:S02]  /*0270*/  VIADD R17, R9, 0xffffd000 ;  /* 0xffffd00009117836 */ /* 0x000fe40000000000 */
[----:B------:R-:W-:-:S04]  /*0280*/  IMAD.WIDE R14, R15, 0x4, R20 ;  /* 0x000000040f0e7825 */ /* 0x000fc800078e0214 */
[----:B------:R-:W-:Y:S01]  /*0290*/  IMAD.WIDE R16, R17, 0x4, R20 ;  /* 0x0000000411107825 */ /* 0x000fe200078e0214 */
[----:B-1----:R-:W-:Y:S01]  /*02a0*/  CS2R R12, SRZ ;  /* 0x00000000000c7805 */ /* 0x002fe2000001ff00 */
[----:B------:R-:W3:Y:S05]  /*02b0*/  @P2 LDG.E.64 R4, desc[UR4][R14.64] ;  /* 0x000000040e042981 */ /* 0x000eea000c1e1b00 */
[----:B------:R1:W4:Y:S01]  /*02c0*/  @P1 LDG.E.64 R12, desc[UR4][R16.64] ;  /* 0x00000004100c1981 */ /* 0x000322000c1e1b00 */
[C---:B------:R-:W-:Y:S01]  /*02d0*/  VIADD R0, R6.reuse, 0x2 ;  /* 0x0000000206007836 */ /* 0x040fe20000000000 */
[C---:B------:R-:W-:Y:S02]  /*02e0*/  ISETP.GE.AND P5, PT, R6.reuse, 0x10, PT ;  /* 0x000000100600780c */ /* 0x040fe40003fa6270 */
[----:B------:R-:W-:-:S02]  /*02f0*/  ISETP.GT.AND P6, PT, R6, 0xf, PT ;  /* 0x0000000f0600780c */ /* 0x000fc40003fc4270 */
[----:B------:R-:W-:Y:S01]  /*0300*/  SEL R7, R0, RZ, !P5 ;  /* 0x000000ff00077207 */ /* 0x000fe20006800000 */
[C---:B------:R-:W-:Y:S01]  /*0310*/  VIADD R0, R3.reuse, 0x2 ;  /* 0x0000000203007836 */ /* 0x040fe20000000000 */
[----:B------:R-:W-:Y:S02]  /*0320*/  ISETP.GT.AND P5, PT, R3, 0xf, PT ;  /* 0x0000000f0300780c */ /* 0x000fe40003fa4270 */
[----:B------:R-:W-:Y:S01]  /*0330*/  ISETP.GT.AND P3, PT, R6, -0x1, P3 ;  /* 0xffffffff0600780c */ /* 0x000fe20001f64270 */
[----:B------:R-:W-:Y:S02]  /*0340*/  VIADD R24, R7, 0x12 ;  /* 0x0000001207187836 */ /* 0x000fe40000000000 */
[C---:B-1----:R-:W-:Y:S01]  /*0350*/  VIADD R17, R9.reuse, 0xfffffd00 ;  /* 0xfffffd0009117836 */ /* 0x042fe20000000000 */
[----:B------:R-:W-:-:S03]  /*0360*/  ISETP.LT.AND P3, PT, R9, 0xd8c00, P3 ;  /* 0x000d8c000900780c */ /* 0x000fc60001f61270 */
[----:B------:R-:W-:Y:S02]  /*0370*/  @!P6 IMAD.MOV R24, RZ, RZ, R7 ;  /* 0x000000ffff18e224 */ /* 0x000fe400078e0207 */
[----:B------:R-:W-:-:S04]  /*0380*/  IMAD.WIDE R16, R17, 0x4, R20 ;  /* 0x0000000411107825 */ /* 0x000fc800078e0214 */
[----:B------:R-:W-:Y:S02]  /*0390*/  VIADD R26, R6, 0x1 ;  /* 0x00000001061a7836 */ /* 0x000fe40000000000 */
[C---:B------:R-:W-:Y:S01]  /*03a0*/  VIADD R23, R9.reuse, 0x300 ;  /* 0x0000030009177836 */ /* 0x040fe20000000000 */
[----:B------:R-:W-:Y:S01]  /*03b0*/  CS2R R14, SRZ ;  /* 0x00000000000e7805 */ /* 0x000fe2000001ff00 */
[----:B------:R-:W-:-:S04]  /*03c0*/  IMAD.WIDE R18, R9, 0x4, R20 ;  /* 0x0000000409127825 */ /* 0x000fc800078e0214 */
[----:B------:R-:W-:-:S04]  /*03d0*/  IMAD.WIDE R22, R23, 0x4, R20 ;  /* 0x0000000417167825 */ /* 0x000fc800078e0214 */
[C---:B------:R-:W-:Y:S02]  /*03e0*/  VIADD R29, R9.reuse, 0x3000 ;  /* 0x00003000091d7836 */ /* 0x040fe40000000000 */
[----:B------:R-:W-:Y:S02]  /*03f0*/  VIADD R27, R9, 0x3300 ;  /* 0x00003300091b7836 */ /* 0x000fe40000000000 */
[----:B------:R-:W-:Y:S01]  /*0400*/  IMAD.WIDE R28, R29, 0x4, R20 ;  /* 0x000000041d1c7825 */ /* 0x000fe200078e0214 */
[----:B--2---:R-:W-:Y:S02]  /*0410*/  SEL R2, R10, RZ, P4 ;  /* 0x000000ff0a027207 */ /* 0x004fe40002000000 */
[----:B------:R-:W-:Y:S02]  /*0420*/  SEL R8, R11, RZ, P4 ;  /* 0x000000ff0b087207 */ /* 0x000fe40002000000 */
[----:B------:R-:W-:Y:S02]  /*0430*/  ISETP.GE.AND P4, PT, R3, 0x10, PT ;  /* 0x000000100300780c */ /* 0x000fe40003f86270 */
[----:B------:R-:W-:-:S02]  /*0440*/  LOP3.LUT R10, R6, R3, RZ, 0xfc, !PT ;  /* 0x00000003060a7212 */ /* 0x000fc400078efcff */
[----:B------:R-:W-:Y:S02]  /*0450*/  SEL R0, R0, RZ, !P4 ;  /* 0x000000ff00007207 */ /* 0x000fe40006000000 */
[----:B------:R-:W-:Y:S02]  /*0460*/  ISETP.GE.AND P4, PT, R9, 0xd8c00, PT ;  /* 0x000d8c000900780c */ /* 0x000fe40003f86270 */
[----:B---3--:R-:W-:Y:S01]  /*0470*/  SEL R7, R4, RZ, P2 ;  /* 0x000000ff04077207 */ /* 0x008fe20001000000 */
[----:B------:R-:W-:Y:S01]  /*0480*/  VIADD R25, R0, 0x12 ;  /* 0x0000001200197836 */ /* 0x000fe20000000000 */
[----:B------:R-:W-:Y:S01]  /*0490*/  ISETP.GT.AND P6, PT, R10, -0x1, !P4 ;  /* 0xffffffff0a00780c */ /* 0x000fe200067c4270 */
[----:B------:R-:W-:Y:S01]  /*04a0*/  @!P5 IMAD.MOV R25, RZ, RZ, R0 ;  /* 0x000000ffff19d224 */ /* 0x000fe200078e0200 */
[----:B------:R-:W-:Y:S02]  /*04b0*/  CS2R R10, SRZ ;  /* 0x00000000000a7805 */ /* 0x000fe4000001ff00 */
[----:B----4-:R-:W-:-:S02]  /*04c0*/  SEL R4, R12, RZ, P1 ;  /* 0x000000ff0c047207 */ /* 0x010fc40000800000 */
[----:B------:R-:W-:Y:S02]  /*04d0*/  SEL R0, R13, RZ, P1 ;  /* 0x000000ff0d007207 */ /* 0x000fe40000800000 */
[----:B------:R-:W-:Y:S01]  /*04e0*/  ISETP.GT.AND P1, PT, R6, -0x1, !P0 ;  /* 0xffffffff0600780c */ /* 0x000fe20004724270 */
[----:B------:R1:W2:Y:S01]  /*04f0*/  @P3 LDG.E.64 R10, desc[UR4][R16.64] ;  /* 0x00000004100a3981 */ /* 0x0002a2000c1e1b00 */
[----:B------:R-:W-:Y:S02]  /*0500*/  ISETP.GE.U32.AND P5, PT, R26, 0x11, PT ;  /* 0x000000111a00780c */ /* 0x000fe40003fa6070 */
[----:B------:R-:W-:Y:S02]  /*0510*/  ISETP.LT.AND P1, PT, R9, 0xd8c00, P1 ;  /* 0x000d8c000900780c */ /* 0x000fe40000f21270 */
[----:B------:R-:W-:Y:S02]  /*0520*/  SEL R5, R5, RZ, P2 ;  /* 0x000000ff05057207 */ /* 0x000fe40001000000 */
[----:B------:R-:W-:-:S02]  /*0530*/  CS2R R12, SRZ ;  /* 0x00000000000c7805 */ /* 0x000fc4000001ff00 */
[C---:B------:R-:W-:Y:S02]  /*0540*/  ISETP.GT.AND P2, PT, R3.reuse, RZ, !P5 ;  /* 0x000000ff0300720c */ /* 0x040fe40006f44270 */
[----:B------:R-:W-:Y:S02]  /*0550*/  ISETP.GT.AND P5, PT, R3, -0x1, !P5 ;  /* 0xffffffff0300780c */ /* 0x000fe40006fa4270 */
[C---:B------:R-:W-:Y:S01]  /*0560*/  ISETP.LT.AND P2, PT, R9.reuse, 0xd8c00, P2 ;  /* 0x000d8c000900780c */ /* 0x040fe20001741270 */
[----:B------:R3:W4:Y:S01]  /*0570*/  @P6 LDG.E.64 R12, desc[UR4][R18.64] ;  /* 0x00000004120c6981 */ /* 0x000722000c1e1b00 */
[----:B------:R-:W-:Y:S02]  /*0580*/  ISETP.LT.AND P5, PT, R9, 0xd8c00, P5 ;  /* 0x000d8c000900780c */ /* 0x000fe40002fa1270 */
[----:B------:R-:W-:Y:S01]  /*0590*/  ISETP.LT.U32.AND P0, PT, R26, 0x11, !P0 ;  /* 0x000000111a00780c */ /* 0x000fe20004701070 */
[----:B------:R5:W4:Y:S01]  /*05a0*/  @P1 LDG.E.64 R14, desc[UR4][R22.64] ;  /* 0x00000004160e1981 */ /* 0x000b22000c1e1b00 */
[----:B-1----:R-:W-:-:S02]  /*05b0*/  CS2R R16, SRZ ;  /* 0x0000000000107805 */ /* 0x002fc4000001ff00 */
[----:B------:R-:W-:Y:S01]  /*05c0*/  ISETP.LT.AND P0, PT, R9, 0xd8c00, P0 ;  /* 0x000d8c000900780c */ /* 0x000fe20000701270 */
[----:B------:R-:W-:Y:S01]  /*05d0*/  IMAD.WIDE R26, R27, 0x4, R20 ;  /* 0x000000041b1a7825 */ /* 0x000fe200078e0214 */
[----:B---3--:R-:W-:-:S03]  /*05e0*/  CS2R R18, SRZ ;  /* 0x0000000000127805 */ /* 0x008fc6000001ff00 */
[----:B------:R1:W3:Y:S01]  /*05f0*/  @P2 LDG.E.64 R16, desc[UR4][R28.64] ;  /* 0x000000041c102981 */ /* 0x0002e2000c1e1b00 */
[----:B-----5:R-:W-:-:S03]  /*0600*/  VIADD R23, R9, 0x3600 ;  /* 0x0000360009177836 */ /* 0x020fc60000000000 */
[----:B------:R-:W5:Y:S01]  /*0610*/  @P5 LDG.E.64 R18, desc[UR4][R26.64] ;  /* 0x000000041a125981 */ /* 0x000f62000c1e1b00 */
[----:B------:R-:W-:Y:S01]  /*0620*/  IMAD.WIDE R20, R23, 0x4, R20 ;  /* 0x0000000417147825 */ /* 0x000fe200078e0214 */
[----:B------:R-:W-:-:S06]  /*0630*/  CS2R R22, SRZ ;  /* 0x0000000000167805 */ /* 0x000fcc000001ff00 */
[----:B------:R-:W5:Y:S01]  /*0640*/  @P0 LDG.E.64 R22, desc[UR4][R20.64] ;  /* 0x0000000414160981 */ /* 0x000f62000c1e1b00 */
[----:B-1----:R-:W-:-:S04]  /*0650*/  IMAD.IADD R28, R6, 0x1, R3 ;  /* 0x00000001061c7824 */ /* 0x002fc800078e0203 */
[----:B------:R-:W-:-:S05]  /*0660*/  IMAD R28, R6, R3, -R28 ;  /* 0x00000003061c7224 */ /* 0x000fca00078e0a1c */
[----:B------:R-:W-:Y:S01]  /*0670*/  IADD3 R28, R24, R28, R25 ;  /* 0x0000001c181c7210 */ /* 0x000fe20007ffe019 */
[----:B------:R-:W-:-:S04]  /*0680*/  IMAD R6, R6, R25, RZ ;  /* 0x0000001906067224 */ /* 0x000fc800078e02ff */
[----:B------:R-:W-:Y:S02]  /*0690*/  VIADD R28, R28, 0x1 ;  /* 0x000000011c1c7836 */ /* 0x000fe40000000000 */
[----:B------:R-:W-:Y:S01]  /*06a0*/  FADD R5, R8, R5 ;  /* 0x0000000508057221 */ /* 0x000fe20000000000 */
[----:B------:R-:W-:Y:S02]  /*06b0*/  IMAD R3, R3, R24, R6 ;  /* 0x0000001803037224 */ /* 0x000fe400078e0206 */
[----:B------:R-:W-:Y:S02]  /*06c0*/  IMAD R28, R24, R25, R28 ;  /* 0x00000019181c7224 */ /* 0x000fe400078e021c */
[----:B------:R-:W-:Y:S02]  /*06d0*/  FADD R0, R5, R0 ;  /* 0x0000000005007221 */ /* 0x000fe40000000000 */
[----:B------:R-:W-:Y:S02]  /*06e0*/  IMAD.IADD R3, R28, 0x1, -R3 ;  /* 0x000000011c037824 */ /* 0x000fe400078e0a03 */
[----:B------:R-:W-:-:S04]  /*06f0*/  FADD R7, R2, R7 ;  /* 0x0000000702077221 */ /* 0x000fc80000000000 */
[----:B------:R-:W-:Y:S01]  /*0700*/  FADD R7, R7, R4 ;  /* 0x0000000407077221 */ /* 0x000fe20000000000 */
[----:B--2---:R-:W-:-:S05]  /*0710*/  SEL R11, R11, RZ, P3 ;  /* 0x000000ff0b0b7207 */ /* 0x004fca0001800000 */
[----:B------:R-:W-:Y:S01]  /*0720*/  FADD R2, R0, R11 ;  /* 0x0000000b00027221 */ /* 0x000fe20000000000 */
[----:B------:R-:W-:Y:S02]  /*0730*/  I2FP.F32.S32 R0, R3 ;  /* 0x0000000300007245 */ /* 0x000fe40000201400 */
[----:B------:R-:W-:Y:S02]  /*0740*/  SEL R10, R10, RZ, P3 ;  /* 0x000000ff0a0a7207 */ /* 0x000fe40001800000 */
[----:B------:R-:W-:Y:S02]  /*0750*/  FSETP.GT.AND P3, PT, |R0|, 8.50705917302346158658e+37, PT ;  /* 0x7e8000000000780b */ /* 0x000fe40003f64200 */
[----:B----4-:R-:W-:Y:S01]  /*0760*/  SEL R13, R13, RZ, P6 ;  /* 0x000000ff0d0d7207 */ /* 0x010fe20003000000 */
[----:B------:R-:W-:Y:S01]  /*0770*/  FADD R7, R7, R10 ;  /* 0x0000000a07077221 */ /* 0x000fe20000000000 */
[----:B------:R-:W-:Y:S02]  /*0780*/  SEL R12, R12, RZ, P6 ;  /* 0x000000ff0c0c7207 */ /* 0x000fe40003000000 */
[----:B------:R-:W-:-:S02]  /*0790*/  SEL R14, R14, RZ, P1 ;  /* 0x000000ff0e0e7207 */ /* 0x000fc40000800000 */
[----:B------:R-:W-:Y:S02]  /*07a0*/  SEL R15, R15, RZ, P1 ;  /* 0x000000ff0f0f7207 */ /* 0x000fe40000800000 */
[----:B------:R-:W-:Y:S01]  /*07b0*/  FSETP.GEU.AND P1, PT, |R0|, 1.175494350822287508e-38, PT ;  /* 0x008000000000780b */ /* 0x000fe20003f2e200 */
[----:B------:R-:W-:Y:S01]  /*07c0*/  FADD R2, R2, R13 ;  /* 0x0000000d02027221 */ /* 0x000fe20000000000 */
[----:B------:R-:W-:Y:S01]  /*07d0*/  FADD R7, R7, R12 ;  /* 0x0000000c07077221 */ /* 0x000fe20000000000 */
[----:B------:R-:W-:Y:S01]  /*07e0*/  @P3 FMUL R0, R0, 0.25 ;  /* 0x3e80000000003820 */ /* 0x000fe20000400000 */
[----:B---3--:R-:W-:Y:S01]  /*07f0*/  SEL R16, R16, RZ, P2 ;  /* 0x000000ff10107207 */ /* 0x008fe20001000000 */
[----:B------:R-:W-:Y:S01]  /*0800*/  FADD R4, R2, R15 ;  /* 0x0000000f02047221 */ /* 0x000fe20000000000 */
[----:B------:R-:W-:Y:S01]  /*0810*/  SEL R17, R17, RZ, P2 ;  /* 0x000000ff11117207 */ /* 0x000fe20001000000 */
[----:B------:R-:W-:Y:S01]  /*0820*/  FADD R7, R7, R14 ;  /* 0x0000000e07077221 */ /* 0x000fe20000000000 */
[----:B------:R-:W1:Y:S01]  /*0830*/  LDC.64 R2, c[0x0][0x218] ;  /* 0x00008600ff027b82 */ /* 0x000e620000000a00 */
[----:B-----5:R-:W-:-:S02]  /*0840*/  SEL R18, R18, RZ, P5 ;  /* 0x000000ff12127207 */ /* 0x020fc40002800000 */
[----:B------:R-:W-:Y:S01]  /*0850*/  SEL R19, R19, RZ, P5 ;  /* 0x000000ff13137207 */ /* 0x000fe20002800000 */
[----:B------:R-:W-:Y:S01]  /*0860*/  FADD R7, R7, R16 ;  /* 0x0000001007077221 */ /* 0x000fe20000000000 */
[----:B------:R-:W-:Y:S01]  /*0870*/  @!P1 FMUL R0, R0, 16777216 ;  /* 0x4b80000000009820 */ /* 0x000fe20000400000 */
[----:B------:R-:W-:Y:S02]  /*0880*/  FADD R4, R4, R17 ;  /* 0x0000001104047221 */ /* 0x000fe40000000000 */
[----:B------:R-:W-:Y:S01]  /*0890*/  FADD R7, R7, R18 ;  /* 0x0000001207077221 */ /* 0x000fe20000000000 */
[----:B------:R-:W-:Y:S01]  /*08a0*/  SEL R22, R22, RZ, P0 ;  /* 0x000000ff16167207 */ /* 0x000fe20000000000 */
[----:B------:R-:W-:Y:S01]  /*08b0*/  FADD R4, R4, R19 ;  /* 0x0000001304047221 */ /* 0x000fe20000000000 */
[----:B------:R-:W-:Y:S01]  /*08c0*/  SEL R23, R23, RZ, P0 ;  /* 0x000000ff17177207 */ /* 0x000fe20000000000 */
[----:B------:R-:W2:Y:S02]  /*08d0*/  MUFU.RCP R0, R0 ;  /* 0x0000000000007308 */ /* 0x000ea40000001000 */
[----:B------:R-:W-:-:S02]  /*08e0*/  FADD R22, R7, R22 ;  /* 0x0000001607167221 */ /* 0x000fc40000000000 */
[----:B------:R-:W-:Y:S02]  /*08f0*/  FADD R23, R4, R23 ;  /* 0x0000001704177221 */ /* 0x000fe40000000000 */
[----:B------:R-:W-:Y:S02]  /*0900*/  @P3 FMUL R22, R22, 0.25 ;  /* 0x3e80000016163820 */ /* 0x000fe40000400000 */
[----:B------:R-:W-:Y:S02]  /*0910*/  @P3 FMUL R23, R23, 0.25 ;  /* 0x3e80000017173820 */ /* 0x000fe40000400000 */
[----:B------:R-:W-:Y:S02]  /*0920*/  @!P1 FMUL R22, R22, 16777216 ;  /* 0x4b80000016169820 */ /* 0x000fe40000400000 */
[----:B------:R-:W-:Y:S01]  /*0930*/  @!P1 FMUL R23, R23, 16777216 ;  /* 0x4b80000017179820 */ /* 0x000fe20000400000 */
[----:B-1----:R-:W-:-:S04]  /*0940*/  IMAD.WIDE R2, R9, 0x4, R2 ;  /* 0x0000000409027825 */ /* 0x002fc800078e0202 */
[C---:B--2---:R-:W-:Y:S01]  /*0950*/  FMUL R22, R0.reuse, R22 ;  /* 0x0000001600167220 */ /* 0x044fe20000400000 */
[----:B------:R-:W-:Y:S01]  /*0960*/  FMUL R23, R0, R23 ;  /* 0x0000001700177220 */ /* 0x000fe20000400000 */
[----:B------:R-:W-:Y:S06]  /*0970*/  @P4 EXIT ;  /* 0x000000000000494d */ /* 0x000fec0003800000 */
[----:B------:R-:W-:Y:S01]  /*0980*/  STG.E.64 desc[UR4][R2.64], R22 ;  /* 0x0000001602007986 */ /* 0x000fe2000c101b04 */
[----:B------:R-:W-:Y:S05]  /*0990*/  EXIT ;  /* 0x000000000000794d */ /* 0x000fea0003800000 */
.L_x_0:
[----:B------:R-:W-:-:S00]  /*09a0*/  BRA `(.L_x_0) ;  /* 0xfffffffc00fc7947 */ /* 0x000fc0000383ffff */
[----:B------:R-:W-:-:S00]  /*09b0*/  NOP ;  /* 0x0000000000007918 */ /* 0x000fc00000000000 */
        /* <DEDUP_REMOVED lines=12> */
.L_x_1:


//--------------------- .nv.constant0.triton_poi_fused_avg_pool2d_36 --------------------------
	.section	.nv.constant0.triton_poi_fused_avg_pool2d_36,"a",@progbits
	.sectionflags	@""
	.align	4
.nv.constant0.triton_poi_fused_avg_pool2d_36:
	.zero		548
